//
// Generated by NVIDIA NVVM Compiler
//
// Compiler Build ID: CL-36424714
// Cuda compilation tools, release 13.0, V13.0.88
// Based on NVVM 20.0.0
//

.version 9.0
.target sm_100
.address_size 64

	// .globl	_Z4convPfS_S_PiS0_S0_
.extern .shared .align 16 .b8 kernel_part[];

.visible .entry _Z4convPfS_S_PiS0_S0_(
	.param .u64 .ptr .align 1 _Z4convPfS_S_PiS0_S0__param_0,
	.param .u64 .ptr .align 1 _Z4convPfS_S_PiS0_S0__param_1,
	.param .u64 .ptr .align 1 _Z4convPfS_S_PiS0_S0__param_2,
	.param .u64 .ptr .align 1 _Z4convPfS_S_PiS0_S0__param_3,
	.param .u64 .ptr .align 1 _Z4convPfS_S_PiS0_S0__param_4,
	.param .u64 .ptr .align 1 _Z4convPfS_S_PiS0_S0__param_5
)
{
	.reg .pred 	%p<8>;
	.reg .b32 	%r<50>;
	.reg .b32 	%f<9>;
	.reg .b64 	%rd<25>;

	ld.param.u64 	%rd1, [_Z4convPfS_S_PiS0_S0__param_0];
	ld.param.u64 	%rd2, [_Z4convPfS_S_PiS0_S0__param_1];
	ld.param.u64 	%rd3, [_Z4convPfS_S_PiS0_S0__param_2];
	ld.param.u64 	%rd4, [_Z4convPfS_S_PiS0_S0__param_3];
	ld.param.u64 	%rd5, [_Z4convPfS_S_PiS0_S0__param_4];
	ld.param.u64 	%rd6, [_Z4convPfS_S_PiS0_S0__param_5];
	cvta.to.global.u64 	%rd7, %rd5;
	cvta.to.global.u64 	%rd8, %rd6;
	cvta.to.global.u64 	%rd9, %rd4;
	ld.global.u32 	%r1, [%rd9+8];
	ld.global.u32 	%r17, [%rd8];
	shl.b32 	%r2, %r17, 1;
	ld.global.u32 	%r3, [%rd7+12];
	ld.global.u32 	%r18, [%rd9+4];
	ld.global.u32 	%r5, [%rd7+8];
	ld.global.u32 	%r6, [%rd7+4];
	mov.u32 	%r7, %ctaid.z;
	mov.u32 	%r8, %ctaid.x;
	sub.s32 	%r19, %r8, %r17;
	mov.u32 	%r9, %tid.x;
	add.s32 	%r10, %r19, %r9;
	mov.u32 	%r11, %ctaid.y;
	sub.s32 	%r20, %r11, %r17;
	mov.u32 	%r12, %tid.y;
	add.s32 	%r21, %r20, %r12;
	setp.le.s32 	%p1, %r1, %r10;
	setp.lt.s32 	%p2, %r10, 0;
	setp.le.s32 	%p3, %r18, %r21;
	or.pred  	%p4, %p1, %p3;
	or.pred  	%p5, %p4, %p2;
	setp.lt.s32 	%p6, %r21, 0;
	or.pred  	%p7, %p6, %p5;
	@%p7 bra 	$L__BB0_2;
	mul.lo.s32 	%r22, %r5, %r7;
	mul.lo.s32 	%r23, %r22, %r3;
	mul.lo.s32 	%r24, %r23, %r6;
	cvt.u64.u32 	%rd10, %r24;
	cvta.to.global.u64 	%rd11, %rd1;
	cvta.to.global.u64 	%rd12, %rd2;
	mov.u32 	%r49, %tid.z;
	mul.lo.s32 	%r25, %r18, %r49;
	mad.lo.s32 	%r26, %r25, %r1, %r21;
	mad.lo.s32 	%r27, %r1, %r10, %r26;
	mul.wide.u32 	%rd13, %r27, 4;
	add.s64 	%rd14, %rd11, %rd13;
	ld.global.f32 	%f4, [%rd14];
	mul.lo.s32 	%r28, %r5, %r49;
	mad.lo.s32 	%r29, %r28, %r3, %r9;
	mad.lo.s32 	%r30, %r3, %r12, %r29;
	cvt.u64.u32 	%rd15, %r30;
	add.s64 	%rd16, %rd15, %rd10;
	shl.b64 	%rd17, %rd16, 2;
	add.s64 	%rd18, %rd12, %rd17;
	ld.global.f32 	%f5, [%rd18];
	mul.f32 	%f8, %f4, %f5;
	bra.uni 	$L__BB0_3;
$L__BB0_2:
	mov.f32 	%f8, 0f00000000;
	mov.u32 	%r49, %tid.z;
$L__BB0_3:
	add.s32 	%r31, %r1, %r2;
	sub.s32 	%r32, %r31, %r3;
	mad.lo.s32 	%r33, %r3, %r12, %r9;
	mul.lo.s32 	%r34, %r33, %r6;
	add.s32 	%r35, %r34, %r49;
	shl.b32 	%r36, %r35, 2;
	mov.u32 	%r37, kernel_part;
	add.s32 	%r38, %r37, %r36;
	st.shared.f32 	[%r38], %f8;
	mad.lo.s32 	%r39, %r7, %r32, %r7;
	add.s32 	%r40, %r18, %r2;
	sub.s32 	%r41, %r40, %r5;
	mad.lo.s32 	%r42, %r39, %r41, %r39;
	cvt.u64.u32 	%rd19, %r42;
	cvta.to.global.u64 	%rd20, %rd3;
	mad.lo.s32 	%r43, %r8, %r32, %r8;
	add.s32 	%r44, %r43, %r11;
	cvt.u64.u32 	%rd21, %r44;
	add.s64 	%rd22, %rd19, %rd21;
	shl.b64 	%rd23, %rd22, 2;
	add.s64 	%rd24, %rd20, %rd23;
	mov.u32 	%r45, %tid.z;
	add.s32 	%r46, %r34, %r45;
	shl.b32 	%r47, %r46, 2;
	add.s32 	%r48, %r37, %r47;
	ld.shared.f32 	%f6, [%r48];
	atom.global.add.f32 	%f7, [%rd24], %f6;
	ret;

}


// ===== COMPILED SASS (sm_100) =====

	.target	sm_100

	.elftype	@"ET_EXEC"


//--------------------- .note.nv.tkinfo           --------------------------
	.section	.note.nv.tkinfo,"",@"SHT_NOTE"
	.sectionflags	@"SHF_NOTE_NV_TKINFO"
	.tkinfo
        /*0018*/ 	.word	0x00000002
        /*0030*/ 	.string	""
        /*0030*/ 	.string	"ptxas"
        /*0030*/ 	.string	"Cuda compilation tools, release 13.0, V13.0.88"
        /*0030*/ 	.string	"Build cuda_13.0.r13.0/compiler.36424714_0"
        /*0030*/ 	.string	"-arch sm_100 -m 64 "



//--------------------- .note.nv.cuinfo           --------------------------
	.section	.note.nv.cuinfo,"",@"SHT_NOTE"
	.sectionflags	@"SHF_NOTE_NV_CUINFO"
        /*0018*/ 	.short	0x0002
        /*001a*/ 	.short	0x0064
        /*001c*/ 	.short	0x0082
	.zero		2


//--------------------- .nv.info                  --------------------------
	.section	.nv.info,"",@"SHT_CUDA_INFO"
	.align	4


	//----- nvinfo : EIATTR_REGCOUNT
	.align		4
        /*0000*/ 	.byte	0x04, 0x2f
        /*0002*/ 	.short	(.L_1 - .L_0)
	.align		4
.L_0:
        /*0004*/ 	.word	index@(_Z4convPfS_S_PiS0_S0_)
        /*0008*/ 	.word	0x00000018


	//----- nvinfo : EIATTR_FRAME_SIZE
	.align		4
.L_1:
        /*000c*/ 	.byte	0x04, 0x11
        /*000e*/ 	.short	(.L_3 - .L_2)
	.align		4
.L_2:
        /*0010*/ 	.word	index@(_Z4convPfS_S_PiS0_S0_)
        /*0014*/ 	.word	0x00000000


	//----- nvinfo : EIATTR_MIN_STACK_SIZE
	.align		4
.L_3:
        /*0018*/ 	.byte	0x04, 0x12
        /*001a*/ 	.short	(.L_5 - .L_4)
	.align		4
.L_4:
        /*001c*/ 	.word	index@(_Z4convPfS_S_PiS0_S0_)
        /*0020*/ 	.word	0x00000000
.L_5:


//--------------------- .nv.compat                --------------------------
	.section	.nv.compat,"",@"SHT_CUDA_COMPAT_INFO"
	.align	4
        /*0000*/ 	.byte	0x02, 0x09, 0x00, 0x00, 0x02, 0x02, 0x01, 0x00, 0x02, 0x05, 0x05, 0x00, 0x03, 0x07, 0x01, 0x01
        /*0010*/ 	.byte	0x02, 0x03, 0x00, 0x00, 0x02, 0x06, 0x01, 0x00, 0x04, 0x0b, 0x08, 0x00, 0x09, 0x00, 0x00, 0x00
        /*0020*/ 	.byte	0x00, 0x00, 0x00, 0x00


//--------------------- .nv.info._Z4convPfS_S_PiS0_S0_ --------------------------
	.section	.nv.info._Z4convPfS_S_PiS0_S0_,"",@"SHT_CUDA_INFO"
	.sectionflags	@""
	.align	4


	//----- nvinfo : EIATTR_CUDA_API_VERSION
	.align		4
        /*0000*/ 	.byte	0x04, 0x37
        /*0002*/ 	.short	(.L_7 - .L_6)
.L_6:
        /*0004*/ 	.word	0x00000082


	//----- nvinfo : EIATTR_KPARAM_INFO
	.align		4
.L_7:
        /*0008*/ 	.byte	0x04, 0x17
        /*000a*/ 	.short	(.L_9 - .L_8)
.L_8:
        /*000c*/ 	.word	0x00000000
        /*0010*/ 	.short	0x0005
        /*0012*/ 	.short	0x0028
        /*0014*/ 	.byte	0x00, 0xf5, 0x21, 0x00


	//----- nvinfo : EIATTR_KPARAM_INFO
	.align		4
.L_9:
        /*0018*/ 	.byte	0x04, 0x17
        /*001a*/ 	.short	(.L_11 - .L_10)
.L_10:
        /*001c*/ 	.word	0x00000000
        /*0020*/ 	.short	0x0004
        /*0022*/ 	.short	0x0020
        /*0024*/ 	.byte	0x00, 0xf5, 0x21, 0x00


	//----- nvinfo : EIATTR_KPARAM_INFO
	.align		4
.L_11:
        /*0028*/ 	.byte	0x04, 0x17
        /*002a*/ 	.short	(.L_13 - .L_12)
.L_12:
        /*002c*/ 	.word	0x00000000
        /*0030*/ 	.short	0x0003
        /*0032*/ 	.short	0x0018
        /*0034*/ 	.byte	0x00, 0xf5, 0x21, 0x00


	//----- nvinfo : EIATTR_KPARAM_INFO
	.align		4
.L_13:
        /*0038*/ 	.byte	0x04, 0x17
        /*003a*/ 	.short	(.L_15 - .L_14)
.L_14:
        /*003c*/ 	.word	0x00000000
        /*0040*/ 	.short	0x0002
        /*0042*/ 	.short	0x0010
        /*0044*/ 	.byte	0x00, 0xf5, 0x21, 0x00


	//----- nvinfo : EIATTR_KPARAM_INFO
	.align		4
.L_15:
        /*0048*/ 	.byte	0x04, 0x17
        /*004a*/ 	.short	(.L_17 - .L_16)
.L_16:
        /*004c*/ 	.word	0x00000000
        /*0050*/ 	.short	0x0001
        /*0052*/ 	.short	0x0008
        /*0054*/ 	.byte	0x00, 0xf5, 0x21, 0x00


	//----- nvinfo : EIATTR_KPARAM_INFO
	.align		4
.L_17:
        /*0058*/ 	.byte	0x04, 0x17
        /*005a*/ 	.short	(.L_19 - .L_18)
.L_18:
        /*005c*/ 	.word	0x00000000
        /*0060*/ 	.short	0x0000
        /*0062*/ 	.short	0x0000
        /*0064*/ 	.byte	0x00, 0xf5, 0x21, 0x00


	//----- nvinfo : EIATTR_SPARSE_MMA_MASK
	.align		4
.L_19:
        /*0068*/ 	.byte	0x03, 0x50
        /*006a*/ 	.short	0x0000


	//----- nvinfo : EIATTR_MAXREG_COUNT
	.align		4
        /*006c*/ 	.byte	0x03, 0x1b
        /*006e*/ 	.short	0x00ff


	//----- nvinfo : EIATTR_MERCURY_ISA_VERSION
	.align		4
        /*0070*/ 	.byte	0x03, 0x5f
        /*0072*/ 	.short	0x0101


	//----- nvinfo : EIATTR_VRC_CTA_INIT_COUNT
	.align		4
        /*0074*/ 	.byte	0x02, 0x4a
	.zero		1
	.zero		1


	//----- nvinfo : EIATTR_EXIT_INSTR_OFFSETS
	.align		4
        /*0078*/ 	.byte	0x04, 0x1c
        /*007a*/ 	.short	(.L_21 - .L_20)


	//   ....[0]....
.L_20:
        /*007c*/ 	.word	0x00000480


	//----- nvinfo : EIATTR_CRS_STACK_SIZE
	.align		4
.L_21:
        /*0080*/ 	.byte	0x04, 0x1e
        /*0082*/ 	.short	(.L_23 - .L_22)
.L_22:
        /*0084*/ 	.word	0x00000000


	//----- nvinfo : EIATTR_CBANK_PARAM_SIZE
	.align		4
.L_23:
        /*0088*/ 	.byte	0x03, 0x19
        /*008a*/ 	.short	0x0030


	//----- nvinfo : EIATTR_PARAM_CBANK
	.align		4
        /*008c*/ 	.byte	0x04, 0x0a
        /*008e*/ 	.short	(.L_25 - .L_24)
	.align		4
.L_24:
        /*0090*/ 	.word	index@(.nv.constant0._Z4convPfS_S_PiS0_S0_)
        /*0094*/ 	.short	0x0380
        /*0096*/ 	.short	0x0030


	//----- nvinfo : EIATTR_SW_WAR
	.align		4
.L_25:
        /*0098*/ 	.byte	0x04, 0x36
        /*009a*/ 	.short	(.L_27 - .L_26)
.L_26:
        /*009c*/ 	.word	0x00000008
.L_27:


//--------------------- .nv.callgraph             --------------------------
	.section	.nv.callgraph,"",@"SHT_CUDA_CALLGRAPH"
	.align	4
	.sectionentsize	8
	.align		4
        /*0000*/ 	.word	0x00000000
	.align		4
        /*0004*/ 	.word	0xffffffff
	.align		4
        /*0008*/ 	.word	0x00000000
	.align		4
        /*000c*/ 	.word	0xfffffffe
	.align		4
        /*0010*/ 	.word	0x00000000
	.align		4
        /*0014*/ 	.word	0xfffffffd
	.align		4
        /*0018*/ 	.word	0x00000000
	.align		4
        /*001c*/ 	.word	0xfffffffc


//--------------------- .text._Z4convPfS_S_PiS0_S0_ --------------------------
	.section	.text._Z4convPfS_S_PiS0_S0_,"ax",@progbits
	.align	128
        .global         _Z4convPfS_S_PiS0_S0_
        .type           _Z4convPfS_S_PiS0_S0_,@function
        .size           _Z4convPfS_S_PiS0_S0_,(.L_x_4 - _Z4convPfS_S_PiS0_S0_)
        .other          _Z4convPfS_S_PiS0_S0_,@"STO_CUDA_ENTRY STV_DEFAULT"
_Z4convPfS_S_PiS0_S0_:
.text._Z4convPfS_S_PiS0_S0_:
[----:B------:R-:W-:Y:S08]  /*0000*/  LDC R1, c[0x0][0x37c] ;  /* 0x0000df00ff017b82 */ /* 0x000ff00000000800 */
[----:B------:R-:W0:Y:S01]  /*0010*/  LDC.64 R2, c[0x0][0x3a8] ;  /* 0x0000ea00ff027b82 */ /* 0x000e220000000a00 */
[----:B------:R-:W0:Y:S07]  /*0020*/  LDCU.64 UR6, c[0x0][0x358] ;  /* 0x00006b00ff0677ac */ /* 0x000e2e0008000a00 */
[----:B------:R-:W1:Y:S01]  /*0030*/  LDC.64 R6, c[0x0][0x398] ;  /* 0x0000e600ff067b82 */ /* 0x000e620000000a00 */
[----:B0-----:R-:W2:Y:S07]  /*0040*/  LDG.E R0, desc[UR6][R2.64] ;  /* 0x0000000602007981 */ /* 0x001eae000c1e1900 */
[----:B------:R-:W0:Y:S01]  /*0050*/  LDC.64 R18, c[0x0][0x3a0] ;  /* 0x0000e800ff127b82 */ /* 0x000e220000000a00 */
[----:B-1----:R-:W3:Y:S04]  /*0060*/  LDG.E R5, desc[UR6][R6.64+0x4] ;  /* 0x0000040606057981 */ /* 0x002ee8000c1e1900 */
[----:B------:R-:W4:Y:S04]  /*0070*/  LDG.E R9, desc[UR6][R6.64+0x8] ;  /* 0x0000080606097981 */ /* 0x000f28000c1e1900 */
[----:B0-----:R0:W5:Y:S04]  /*0080*/  LDG.E R4, desc[UR6][R18.64+0xc] ;  /* 0x00000c0612047981 */ /* 0x001168000c1e1900 */
[----:B------:R0:W5:Y:S04]  /*0090*/  LDG.E R8, desc[UR6][R18.64+0x8] ;  /* 0x0000080612087981 */ /* 0x000168000c1e1900 */
[----:B------:R0:W5:Y:S01]  /*00a0*/  LDG.E R10, desc[UR6][R18.64+0x4] ;  /* 0x00000406120a7981 */ /* 0x000162000c1e1900 */
[----:B------:R-:W2:Y:S01]  /*00b0*/  S2UR UR8, SR_CTAID.Y ;  /* 0x00000000000879c3 */ /* 0x000ea20000002600 */
[----:B------:R-:W-:Y:S01]  /*00c0*/  BSSY.RECONVERGENT B0, `(.L_x_0) ;  /* 0x0000023000007945 */ /* 0x000fe20003800200 */
[----:B------:R-:W2:Y:S01]  /*00d0*/  S2R R17, SR_TID.Y ;  /* 0x0000000000117919 */ /* 0x000ea20000002200 */
[----:B------:R-:W1:Y:S01]  /*00e0*/  S2R R11, SR_CTAID.X ;  /* 0x00000000000b7919 */ /* 0x000e620000002500 */
[----:B------:R-:W1:Y:S01]  /*00f0*/  S2R R15, SR_TID.X ;  /* 0x00000000000f7919 */ /* 0x000e620000002100 */
[----:B------:R-:W0:Y:S01]  /*0100*/  S2R R13, SR_CTAID.Z ;  /* 0x00000000000d7919 */ /* 0x000e220000002700 */
[----:B--2---:R-:W-:-:S02]  /*0110*/  IADD3 R14, PT, PT, R17, UR8, -R0 ;  /* 0x00000008110e7c10 */ /* 0x004fc4000fffe800 */
[----:B-1----:R-:W-:Y:S02]  /*0120*/  IADD3 R12, PT, PT, R15, R11, -R0 ;  /* 0x0000000b0f0c7210 */ /* 0x002fe40007ffe800 */
[----:B---3--:R-:W-:-:S04]  /*0130*/  ISETP.GT.AND P0, PT, R5, R14, PT ;  /* 0x0000000e0500720c */ /* 0x008fc80003f04270 */
[----:B----4-:R-:W-:-:S04]  /*0140*/  ISETP.LE.OR P0, PT, R9, R12, !P0 ;  /* 0x0000000c0900720c */ /* 0x010fc80004703670 */
[----:B------:R-:W-:-:S04]  /*0150*/  ISETP.LT.OR P0, PT, R12, RZ, P0 ;  /* 0x000000ff0c00720c */ /* 0x000fc80000701670 */
[----:B------:R-:W-:-:S13]  /*0160*/  ISETP.LT.OR P0, PT, R14, RZ, P0 ;  /* 0x000000ff0e00720c */ /* 0x000fda0000701670 */
[----:B0-----:R-:W-:Y:S05]  /*0170*/  @P0 BRA `(.L_x_1) ;  /* 0x0000000000540947 */ /* 0x001fea0003800000 */
[----:B------:R-:W0:Y:S01]  /*0180*/  S2R R19, SR_TID.Z ;  /* 0x0000000000137919 */ /* 0x000e220000002300 */
[----:B------:R-:W1:Y:S01]  /*0190*/  LDC.64 R2, c[0x0][0x380] ;  /* 0x0000e000ff027b82 */ /* 0x000e620000000a00 */
[----:B-----5:R-:W-:Y:S01]  /*01a0*/  IMAD R7, R8, R13, RZ ;  /* 0x0000000d08077224 */ /* 0x020fe200078e02ff */
[----:B------:R-:W2:Y:S03]  /*01b0*/  LDCU.64 UR4, c[0x0][0x388] ;  /* 0x00007100ff0477ac */ /* 0x000ea60008000a00 */
[----:B------:R-:W-:-:S04]  /*01c0*/  IMAD R7, R4, R7, RZ ;  /* 0x0000000704077224 */ /* 0x000fc800078e02ff */
[----:B------:R-:W-:Y:S02]  /*01d0*/  IMAD R7, R10, R7, RZ ;  /* 0x000000070a077224 */ /* 0x000fe400078e02ff */
[----:B0-----:R-:W-:-:S04]  /*01e0*/  IMAD R6, R8, R19, RZ ;  /* 0x0000001308067224 */ /* 0x001fc800078e02ff */
[C---:B------:R-:W-:Y:S02]  /*01f0*/  IMAD R16, R4.reuse, R6, R15 ;  /* 0x0000000604107224 */ /* 0x040fe400078e020f */
[----:B------:R-:W-:Y:S02]  /*0200*/  IMAD R6, R5, R19, RZ ;  /* 0x0000001305067224 */ /* 0x000fe400078e02ff */
[----:B------:R-:W-:Y:S02]  /*0210*/  IMAD R16, R4, R17, R16 ;  /* 0x0000001104107224 */ /* 0x000fe400078e0210 */
[----:B------:R-:W-:-:S03]  /*0220*/  IMAD R6, R9, R6, R14 ;  /* 0x0000000609067224 */ /* 0x000fc600078e020e */
[----:B------:R-:W-:Y:S01]  /*0230*/  IADD3 R16, P0, PT, R7, R16, RZ ;  /* 0x0000001007107210 */ /* 0x000fe20007f1e0ff */
[----:B------:R-:W-:-:S03]  /*0240*/  IMAD R7, R9, R12, R6 ;  /* 0x0000000c09077224 */ /* 0x000fc600078e0206 */
[----:B------:R-:W-:Y:S01]  /*0250*/  IADD3.X R21, PT, PT, RZ, RZ, RZ, P0, !PT ;  /* 0x000000ffff157210 */ /* 0x000fe200007fe4ff */
[----:B-1----:R-:W-:Y:S01]  /*0260*/  IMAD.WIDE.U32 R2, R7, 0x4, R2 ;  /* 0x0000000407027825 */ /* 0x002fe200078e0002 */
[----:B--2---:R-:W-:-:S04]  /*0270*/  LEA R6, P0, R16, UR4, 0x2 ;  /* 0x0000000410067c11 */ /* 0x004fc8000f8010ff */
[----:B------:R-:W-:Y:S01]  /*0280*/  LEA.HI.X R7, R16, UR5, R21, 0x2, P0 ;  /* 0x0000000510077c11 */ /* 0x000fe200080f1415 */
[----:B------:R-:W2:Y:S05]  /*0290*/  LDG.E R2, desc[UR6][R2.64] ;  /* 0x0000000602027981 */ /* 0x000eaa000c1e1900 */
[----:B------:R-:W2:Y:S02]  /*02a0*/  LDG.E R7, desc[UR6][R6.64] ;  /* 0x0000000606077981 */ /* 0x000ea4000c1e1900 */
[----:B--2---:R-:W-:Y:S01]  /*02b0*/  FMUL R12, R2, R7 ;  /* 0x00000007020c7220 */ /* 0x004fe20000400000 */
[----:B------:R-:W-:Y:S06]  /*02c0*/  BRA `(.L_x_2) ;  /* 0x0000000000087947 */ /* 0x000fec0003800000 */
.L_x_1:
[----:B------:R-:W0:Y:S01]  /*02d0*/  S2R R19, SR_TID.Z ;  /* 0x0000000000137919 */ /* 0x000e220000002300 */
[----:B------:R-:W-:-:S07]  /*02e0*/  HFMA2 R12, -RZ, RZ, 0, 0 ;  /* 0x00000000ff0c7431 */ /* 0x000fce00000001ff */
.L_x_2:
[----:B------:R-:W-:Y:S05]  /*02f0*/  BSYNC.RECONVERGENT B0 ;  /* 0x0000000000007941 */ /* 0x000fea0003800200 */
.L_x_0:
[----:B------:R-:W1:Y:S01]  /*0300*/  S2UR UR5, SR_CgaCtaId ;  /* 0x00000000000579c3 */ /* 0x000e620000008800 */
[----:B-----5:R-:W-:Y:S01]  /*0310*/  IMAD R15, R4, R17, R15 ;  /* 0x00000011040f7224 */ /* 0x020fe200078e020f */
[----:B------:R-:W-:Y:S01]  /*0320*/  UMOV UR4, 0x400 ;  /* 0x0000040000047882 */ /* 0x000fe20000000000 */
[C---:B------:R-:W-:Y:S01]  /*0330*/  LEA R9, R0.reuse, R9, 0x1 ;  /* 0x0000000900097211 */ /* 0x040fe200078e08ff */
[----:B------:R-:W-:Y:S02]  /*0340*/  IMAD R5, R0, 0x2, R5 ;  /* 0x0000000200057824 */ /* 0x000fe400078e0205 */
[--C-:B0-----:R-:W-:Y:S01]  /*0350*/  IMAD R2, R10, R15, R19.reuse ;  /* 0x0000000f0a027224 */ /* 0x101fe200078e0213 */
[----:B------:R-:W-:Y:S01]  /*0360*/  IADD3 R4, PT, PT, -R4, R9, RZ ;  /* 0x0000000904047210 */ /* 0x000fe20007ffe1ff */
[----:B------:R-:W-:Y:S02]  /*0370*/  IMAD R10, R10, R15, R19 ;  /* 0x0000000f0a0a7224 */ /* 0x000fe400078e0213 */
[----:B------:R-:W-:-:S02]  /*0380*/  IMAD.IADD R8, R5, 0x1, -R8 ;  /* 0x0000000105087824 */ /* 0x000fc400078e0a08 */
[C---:B------:R-:W-:Y:S02]  /*0390*/  IMAD R13, R4.reuse, R13, R13 ;  /* 0x0000000d040d7224 */ /* 0x040fe400078e020d */
[----:B------:R-:W-:Y:S02]  /*03a0*/  IMAD R4, R4, R11, R11 ;  /* 0x0000000b04047224 */ /* 0x000fe400078e020b */
[----:B------:R-:W-:-:S03]  /*03b0*/  IMAD R8, R13, R8, R13 ;  /* 0x000000080d087224 */ /* 0x000fc600078e020d */
[----:B------:R-:W-:-:S04]  /*03c0*/  IADD3 R5, PT, PT, R4, UR8, RZ ;  /* 0x0000000804057c10 */ /* 0x000fc8000fffe0ff */
[----:B------:R-:W-:Y:S01]  /*03d0*/  IADD3 R5, P0, PT, R8, R5, RZ ;  /* 0x0000000508057210 */ /* 0x000fe20007f1e0ff */
[----:B-1----:R-:W-:-:S03]  /*03e0*/  ULEA UR4, UR5, UR4, 0x18 ;  /* 0x0000000405047291 */ /* 0x002fc6000f8ec0ff */
[----:B------:R-:W-:-:S03]  /*03f0*/  IADD3.X R0, PT, PT, RZ, RZ, RZ, P0, !PT ;  /* 0x000000ffff007210 */ /* 0x000fc600007fe4ff */
[----:B------:R-:W-:Y:S02]  /*0400*/  LEA R7, R2, UR4, 0x2 ;  /* 0x0000000402077c11 */ /* 0x000fe4000f8e10ff */
[----:B------:R-:W-:Y:S01]  /*0410*/  LEA R10, R10, UR4, 0x2 ;  /* 0x000000040a0a7c11 */ /* 0x000fe2000f8e10ff */
[----:B------:R-:W0:Y:S02]  /*0420*/  LDC.64 R2, c[0x0][0x390] ;  /* 0x0000e400ff027b82 */ /* 0x000e240000000a00 */
[----:B------:R-:W-:Y:S04]  /*0430*/  STS [R7], R12 ;  /* 0x0000000c07007388 */ /* 0x000fe80000000800 */
[----:B------:R-:W1:Y:S01]  /*0440*/  LDS R15, [R10] ;  /* 0x000000000a0f7984 */ /* 0x000e620000000800 */
[----:B0-----:R-:W-:-:S04]  /*0450*/  LEA R2, P0, R5, R2, 0x2 ;  /* 0x0000000205027211 */ /* 0x001fc800078010ff */
[----:B------:R-:W-:-:S05]  /*0460*/  LEA.HI.X R3, R5, R3, R0, 0x2, P0 ;  /* 0x0000000305037211 */ /* 0x000fca00000f1400 */
[----:B-1----:R-:W-:Y:S01]  /*0470*/  REDG.E.ADD.F32.FTZ.RN.STRONG.GPU desc[UR6][R2.64], R15 ;  /* 0x0000000f020079a6 */ /* 0x002fe2000c12f306 */
[----:B------:R-:W-:Y:S05]  /*0480*/  EXIT ;  /* 0x000000000000794d */ /* 0x000fea0003800000 */
.L_x_3:
[----:B------:R-:W-:-:S00]  /*0490*/  BRA `(.L_x_3) ;  /* 0xfffffffc00fc7947 */ /* 0x000fc0000383ffff */
[----:B------:R-:W-:-:S00]  /*04a0*/  NOP ;  /* 0x0000000000007918 */ /* 0x000fc00000000000 */
        /* <DEDUP_REMOVED lines=13> */
.L_x_4:


//--------------------- .nv.shared._Z4convPfS_S_PiS0_S0_ --------------------------
	.section	.nv.shared._Z4convPfS_S_PiS0_S0_,"aw",@nobits
	.sectionflags	@""
	.align	16
	.zero		1024


//--------------------- .nv.shared.reserved.0     --------------------------
	.section	.nv.shared.reserved.0,"aw",@nobits
	.weak		__nv_reservedSMEM_offset_0_alias
	.size		__nv_reservedSMEM_offset_0_alias, 0, 64
	.other		__nv_reservedSMEM_offset_0_alias,@"STO_CUDA_RESERVED_SHARED STV_DEFAULT"
__nv_reservedSMEM_offset_0_alias:
	.zero		0
	.zero		64


//--------------------- .nv.constant0._Z4convPfS_S_PiS0_S0_ --------------------------
	.section	.nv.constant0._Z4convPfS_S_PiS0_S0_,"a",@progbits
	.sectionflags	@""
	.align	4
.nv.constant0._Z4convPfS_S_PiS0_S0_:
	.zero		944


//--------------------- SYMBOLS --------------------------

	.type		.nv.reservedSmem.offset0,@object
	.size		.nv.reservedSmem.offset0,0x4
	.type		.nv.reservedSmem.cap,@object
	.size		.nv.reservedSmem.cap,0x4
